	.headerflags	@"EF_CUDA_TEXMODE_UNIFIED EF_CUDA_64BIT_ADDRESS EF_CUDA_SM86 EF_CUDA_VIRTUAL_SM(EF_CUDA_SM86)"
	.elftype	@"ET_EXEC"


//--------------------- .nv.info                  --------------------------
	.section	.nv.info,"",@"SHT_CUDA_INFO"
	.align	4


	//----- nvinfo : EIATTR_REGCOUNT
	.align		4
        /*0000*/ 	.byte	0x04, 0x2f
        /*0002*/ 	.short	(.L_1 - .L_0)
	.align		4
.L_0:
        /*0004*/ 	.word	index@(triton_poi_fused_relu_6)
        /*0008*/ 	.word	0x00000008


	//----- nvinfo : EIATTR_FRAME_SIZE
	.align		4
.L_1:
        /*000c*/ 	.byte	0x04, 0x11
        /*000e*/ 	.short	(.L_3 - .L_2)
	.align		4
.L_2:
        /*0010*/ 	.word	index@(triton_poi_fused_relu_6)
        /*0014*/ 	.word	0x00000000


	//----- nvinfo : EIATTR_MIN_STACK_SIZE
	.align		4
.L_3:
        /*0018*/ 	.byte	0x04, 0x12
        /*001a*/ 	.short	(.L_5 - .L_4)
	.align		4
.L_4:
        /*001c*/ 	.word	index@(triton_poi_fused_relu_6)
        /*0020*/ 	.word	0x00000000
.L_5:


//--------------------- .nv.info.triton_poi_fused_relu_6 --------------------------
	.section	.nv.info.triton_poi_fused_relu_6,"",@"SHT_CUDA_INFO"
	.sectionflags	@""
	.align	4


	//----- nvinfo : EIATTR_CUDA_API_VERSION
	.align		4
        /*0000*/ 	.byte	0x04, 0x37
        /*0002*/ 	.short	(.L_7 - .L_6)
.L_6:
        /*0004*/ 	.word	0x00000080


	//----- nvinfo : EIATTR_SW2861232_WAR
	.align		4
.L_7:
        /*0008*/ 	.byte	0x01, 0x35
	.zero		2


	//----- nvinfo : EIATTR_PARAM_CBANK
	.align		4
        /*000c*/ 	.byte	0x04, 0x0a
        /*000e*/ 	.short	(.L_9 - .L_8)
	.align		4
.L_8:
        /*0010*/ 	.word	index@(.nv.constant0.triton_poi_fused_relu_6)
        /*0014*/ 	.short	0x0160
        /*0016*/ 	.short	0x0018


	//----- nvinfo : EIATTR_CBANK_PARAM_SIZE
	.align		4
.L_9:
        /*0018*/ 	.byte	0x03, 0x19
        /*001a*/ 	.short	0x0018


	//----- nvinfo : EIATTR_KPARAM_INFO
	.align		4
        /*001c*/ 	.byte	0x04, 0x17
        /*001e*/ 	.short	(.L_11 - .L_10)
.L_10:
        /*0020*/ 	.word	0x00000000
        /*0024*/ 	.short	0x0002
        /*0026*/ 	.short	0x0010
        /*0028*/ 	.byte	0x00, 0xf4, 0x21, 0x00


	//----- nvinfo : EIATTR_KPARAM_INFO
	.align		4
.L_11:
        /*002c*/ 	.byte	0x04, 0x17
        /*002e*/ 	.short	(.L_13 - .L_12)
.L_12:
        /*0030*/ 	.word	0x00000000
        /*0034*/ 	.short	0x0001
        /*0036*/ 	.short	0x0008
        /*0038*/ 	.byte	0x00, 0xf0, 0x11, 0x00


	//----- nvinfo : EIATTR_KPARAM_INFO
	.align		4
.L_13:
        /*003c*/ 	.byte	0x04, 0x17
        /*003e*/ 	.short	(.L_15 - .L_14)
.L_14:
        /*0040*/ 	.word	0x00000000
        /*0044*/ 	.short	0x0000
        /*0046*/ 	.short	0x0000
        /*0048*/ 	.byte	0x00, 0xf4, 0x21, 0x00


	//----- nvinfo : EIATTR_MAXREG_COUNT
	.align		4
.L_15:
        /*004c*/ 	.byte	0x03, 0x1b
        /*004e*/ 	.short	0x00ff


	//----- nvinfo : EIATTR_EXIT_INSTR_OFFSETS
	.align		4
        /*0050*/ 	.byte	0x04, 0x1c
        /*0052*/ 	.short	(.L_17 - .L_16)


	//   ....[0]....
.L_16:
        /*0054*/ 	.word	0x000000f0


	//----- nvinfo : EIATTR_REQNTID
	.align		4
.L_17:
        /*0058*/ 	.byte	0x04, 0x10
        /*005a*/ 	.short	(.L_19 - .L_18)
.L_18:
        /*005c*/ 	.word	0x00000100
        /*0060*/ 	.word	0x00000001
        /*0064*/ 	.word	0x00000001
.L_19:


//--------------------- .nv.callgraph             --------------------------
	.section	.nv.callgraph,"",@"SHT_CUDA_CALLGRAPH"
	.align	4
	.sectionentsize	8
	.align		4
        /*0000*/ 	.word	0x00000000
	.align		4
        /*0004*/ 	.word	0xffffffff
	.align		4
        /*0008*/ 	.word	0x00000000
	.align		4
        /*000c*/ 	.word	0xfffffffe
	.align		4
        /*0010*/ 	.word	0x00000000
	.align		4
        /*0014*/ 	.word	0xfffffffd
	.align		4
        /*0018*/ 	.word	0x00000000
	.align		4
        /*001c*/ 	.word	0xfffffffc


//--------------------- .nv.rel.action            --------------------------
	.section	.nv.rel.action,"",@"SHT_CUDA_RELOCINFO"
	.align	8
	.sectionentsize	8
        /*0000*/ 	.byte	0x73, 0x00, 0x00, 0x00, 0x00, 0x00, 0x00, 0x00, 0x00, 0x00, 0x00, 0x11, 0x25, 0x00, 0x05, 0x36


//--------------------- .nv.constant0.triton_poi_fused_relu_6 --------------------------
	.section	.nv.constant0.triton_poi_fused_relu_6,"a",@progbits
	.sectionflags	@""
	.align	4
.nv.constant0.triton_poi_fused_relu_6:
	.zero		376


//--------------------- .text.triton_poi_fused_relu_6 --------------------------
	.section	.text.triton_poi_fused_relu_6,"ax",@progbits
	.sectioninfo	@"SHI_REGISTERS=8"
	.align	128
        .global         triton_poi_fused_relu_6
        .type           triton_poi_fused_relu_6,@function
        .size           triton_poi_fused_relu_6,(.L_x_1 - triton_poi_fused_relu_6)
        .other          triton_poi_fused_relu_6,@"STO_CUDA_ENTRY STV_DEFAULT"
triton_poi_fused_relu_6:
.text.triton_poi_fused_relu_6:
[----:B------:R-:W-:Y:S02]  /*0000*/  IMAD.MOV.U32 R1, RZ, RZ, c[0x0][0x28] ;  /* 0x00000a00ff017624 */ /* 0x000fe400078e00ff */
[----:B------:R-:W0:Y:S01]  /*0010*/  S2R R0, SR_TID.X ;  /* 0x0000000000007919 */ /* 0x000e220000002100 */
[----:B------:R-:W-:Y:S01]  /*0020*/  IMAD.MOV.U32 R5, RZ, RZ, 0x4 ;  /* 0x00000004ff057424 */ /* 0x000fe200078e00ff */
[----:B------:R-:W-:Y:S02]  /*0030*/  ULDC.64 UR4, c[0x0][0x118] ;  /* 0x0000460000047ab9 */ /* 0x000fe40000000a00 */
[----:B------:R-:W1:Y:S01]  /*0040*/  S2R R3, SR_CTAID.X ;  /* 0x0000000000037919 */ /* 0x000e620000002500 */
[----:B0-----:R-:W-:-:S05]  /*0050*/  IMAD.SHL.U32 R0, R0, 0x2, RZ ;  /* 0x0000000200007824 */ /* 0x001fca00078e00ff */
[----:B------:R-:W-:-:S05]  /*0060*/  LOP3.LUT R0, R0, 0x1fe, RZ, 0xc0, !PT ;  /* 0x000001fe00007812 */ /* 0x000fca00078ec0ff */
[----:B-1----:R-:W-:-:S04]  /*0070*/  IMAD R0, R3, 0x200, R0 ;  /* 0x0000020003007824 */ /* 0x002fc800078e0200 */
[----:B------:R-:W-:-:S05]  /*0080*/  IMAD.WIDE R2, R0, R5, c[0x0][0x160] ;  /* 0x0000580000027625 */ /* 0x000fca00078e0205 */
[----:B------:R-:W2:Y:S02]  /*0090*/  LDG.E.64 R4, [R2.64] ;  /* 0x0000000402047981 */ /* 0x000ea4000c1e1b00 */
[C---:B--2---:R-:W-:Y:S02]  /*00a0*/  FSETP.GEU.AND P0, PT, R4.reuse, RZ, PT ;  /* 0x000000ff0400720b */ /* 0x044fe40003f0e000 */
[C---:B------:R-:W-:Y:S02]  /*00b0*/  FSETP.GEU.AND P1, PT, R5.reuse, RZ, PT ;  /* 0x000000ff0500720b */ /* 0x040fe40003f2e000 */
[----:B------:R-:W-:Y:S02]  /*00c0*/  FSEL R4, R4, RZ, P0 ;  /* 0x000000ff04047208 */ /* 0x000fe40000000000 */
[----:B------:R-:W-:-:S05]  /*00d0*/  FSEL R5, R5, RZ, P1 ;  /* 0x000000ff05057208 */ /* 0x000fca0000800000 */
[----:B------:R-:W-:Y:S01]  /*00e0*/  STG.E.64 [R2.64], R4 ;  /* 0x0000000402007986 */ /* 0x000fe2000c101b04 */
[----:B------:R-:W-:Y:S05]  /*00f0*/  EXIT ;  /* 0x000000000000794d */ /* 0x000fea0003800000 */
.L_x_0:
[----:B------:R-:W-:-:S00]  /*0100*/  BRA `(.L_x_0) ;  /* 0xfffffff000007947 */ /* 0x000fc0000383ffff */
[----:B------:R-:W-:-:S00]  /*0110*/  NOP ;  /* 0x0000000000007918 */ /* 0x000fc00000000000 */
        /* <DEDUP_REMOVED lines=14> */
.L_x_1:
